//
// Generated by NVIDIA NVVM Compiler
//
// Compiler Build ID: CL-36424714
// Cuda compilation tools, release 13.0, V13.0.88
// Based on NVVM 20.0.0
//

.version 9.0
.target sm_100
.address_size 64

	// .globl	_Z15matrixMulKernelPKfS0_Pfi

.visible .entry _Z15matrixMulKernelPKfS0_Pfi(
	.param .u64 .ptr .align 1 _Z15matrixMulKernelPKfS0_Pfi_param_0,
	.param .u64 .ptr .align 1 _Z15matrixMulKernelPKfS0_Pfi_param_1,
	.param .u64 .ptr .align 1 _Z15matrixMulKernelPKfS0_Pfi_param_2,
	.param .u32 _Z15matrixMulKernelPKfS0_Pfi_param_3
)
{
	.reg .pred 	%p<10>;
	.reg .b32 	%r<42>;
	.reg .b32 	%f<67>;
	.reg .b64 	%rd<67>;

	ld.param.u64 	%rd14, [_Z15matrixMulKernelPKfS0_Pfi_param_0];
	ld.param.u64 	%rd15, [_Z15matrixMulKernelPKfS0_Pfi_param_1];
	ld.param.u32 	%r19, [_Z15matrixMulKernelPKfS0_Pfi_param_3];
	cvta.to.global.u64 	%rd1, %rd15;
	cvta.to.global.u64 	%rd2, %rd14;
	mov.u32 	%r20, %ctaid.x;
	mov.u32 	%r21, %ntid.x;
	mov.u32 	%r22, %tid.x;
	mad.lo.s32 	%r1, %r20, %r21, %r22;
	mov.u32 	%r23, %ctaid.y;
	mov.u32 	%r24, %ntid.y;
	mov.u32 	%r25, %tid.y;
	mad.lo.s32 	%r26, %r23, %r24, %r25;
	max.s32 	%r27, %r1, %r26;
	setp.ge.s32 	%p1, %r27, %r19;
	@%p1 bra 	$L__BB0_13;
	mul.lo.s32 	%r3, %r19, %r26;
	and.b32  	%r4, %r19, 7;
	setp.lt.u32 	%p2, %r19, 8;
	mov.f32 	%f66, 0f00000000;
	mov.b32 	%r40, 0;
	@%p2 bra 	$L__BB0_4;
	and.b32  	%r40, %r19, 2147483640;
	neg.s32 	%r38, %r40;
	mul.wide.s32 	%rd16, %r19, 4;
	add.s64 	%rd3, %rd1, %rd16;
	shl.b32 	%r7, %r19, 3;
	mul.wide.s32 	%rd17, %r19, 8;
	add.s64 	%rd4, %rd1, %rd17;
	mul.wide.s32 	%rd18, %r19, 12;
	add.s64 	%rd5, %rd1, %rd18;
	mul.wide.s32 	%rd19, %r19, 16;
	add.s64 	%rd6, %rd1, %rd19;
	mul.wide.s32 	%rd20, %r19, 20;
	add.s64 	%rd7, %rd1, %rd20;
	mul.wide.s32 	%rd21, %r19, 24;
	add.s64 	%rd8, %rd1, %rd21;
	mul.wide.s32 	%rd22, %r19, 28;
	add.s64 	%rd9, %rd1, %rd22;
	mul.wide.u32 	%rd23, %r3, 4;
	add.s64 	%rd24, %rd23, %rd2;
	add.s64 	%rd66, %rd24, 16;
	mov.f32 	%f66, 0f00000000;
	mov.u32 	%r37, %r1;
$L__BB0_3:
	.pragma "nounroll";
	mul.wide.s32 	%rd25, %r37, 4;
	add.s64 	%rd26, %rd3, %rd25;
	add.s64 	%rd27, %rd4, %rd25;
	add.s64 	%rd28, %rd5, %rd25;
	add.s64 	%rd29, %rd6, %rd25;
	add.s64 	%rd30, %rd7, %rd25;
	add.s64 	%rd31, %rd8, %rd25;
	add.s64 	%rd32, %rd9, %rd25;
	add.s64 	%rd33, %rd1, %rd25;
	ld.global.f32 	%f16, [%rd66+-16];
	ld.global.f32 	%f17, [%rd33];
	fma.rn.f32 	%f18, %f16, %f17, %f66;
	ld.global.f32 	%f19, [%rd66+-12];
	ld.global.f32 	%f20, [%rd26];
	fma.rn.f32 	%f21, %f19, %f20, %f18;
	ld.global.f32 	%f22, [%rd66+-8];
	ld.global.f32 	%f23, [%rd27];
	fma.rn.f32 	%f24, %f22, %f23, %f21;
	ld.global.f32 	%f25, [%rd66+-4];
	ld.global.f32 	%f26, [%rd28];
	fma.rn.f32 	%f27, %f25, %f26, %f24;
	ld.global.f32 	%f28, [%rd66];
	ld.global.f32 	%f29, [%rd29];
	fma.rn.f32 	%f30, %f28, %f29, %f27;
	ld.global.f32 	%f31, [%rd66+4];
	ld.global.f32 	%f32, [%rd30];
	fma.rn.f32 	%f33, %f31, %f32, %f30;
	ld.global.f32 	%f34, [%rd66+8];
	ld.global.f32 	%f35, [%rd31];
	fma.rn.f32 	%f36, %f34, %f35, %f33;
	ld.global.f32 	%f37, [%rd66+12];
	ld.global.f32 	%f38, [%rd32];
	fma.rn.f32 	%f66, %f37, %f38, %f36;
	add.s32 	%r38, %r38, 8;
	add.s32 	%r37, %r37, %r7;
	add.s64 	%rd66, %rd66, 32;
	setp.ne.s32 	%p3, %r38, 0;
	@%p3 bra 	$L__BB0_3;
$L__BB0_4:
	setp.eq.s32 	%p4, %r4, 0;
	@%p4 bra 	$L__BB0_12;
	and.b32  	%r13, %r19, 3;
	setp.lt.u32 	%p5, %r4, 4;
	@%p5 bra 	$L__BB0_7;
	add.s32 	%r29, %r40, %r3;
	mul.wide.u32 	%rd34, %r29, 4;
	add.s64 	%rd35, %rd2, %rd34;
	ld.global.f32 	%f40, [%rd35];
	mad.lo.s32 	%r30, %r40, %r19, %r1;
	mul.wide.s32 	%rd36, %r30, 4;
	add.s64 	%rd37, %rd1, %rd36;
	ld.global.f32 	%f41, [%rd37];
	fma.rn.f32 	%f42, %f40, %f41, %f66;
	cvt.u64.u32 	%rd38, %r3;
	cvt.u64.u32 	%rd39, %r40;
	add.s64 	%rd40, %rd39, %rd38;
	shl.b64 	%rd41, %rd40, 2;
	add.s64 	%rd42, %rd2, %rd41;
	ld.global.f32 	%f43, [%rd42+4];
	mul.wide.s32 	%rd43, %r19, 4;
	add.s64 	%rd44, %rd37, %rd43;
	ld.global.f32 	%f44, [%rd44];
	fma.rn.f32 	%f45, %f43, %f44, %f42;
	ld.global.f32 	%f46, [%rd42+8];
	add.s64 	%rd45, %rd44, %rd43;
	ld.global.f32 	%f47, [%rd45];
	fma.rn.f32 	%f48, %f46, %f47, %f45;
	ld.global.f32 	%f49, [%rd42+12];
	add.s64 	%rd46, %rd45, %rd43;
	ld.global.f32 	%f50, [%rd46];
	fma.rn.f32 	%f66, %f49, %f50, %f48;
	add.s32 	%r40, %r40, 4;
$L__BB0_7:
	setp.eq.s32 	%p6, %r13, 0;
	@%p6 bra 	$L__BB0_12;
	setp.eq.s32 	%p7, %r13, 1;
	@%p7 bra 	$L__BB0_10;
	add.s32 	%r31, %r40, %r3;
	mul.wide.u32 	%rd47, %r31, 4;
	add.s64 	%rd48, %rd2, %rd47;
	ld.global.f32 	%f52, [%rd48];
	mad.lo.s32 	%r32, %r40, %r19, %r1;
	mul.wide.s32 	%rd49, %r32, 4;
	add.s64 	%rd50, %rd1, %rd49;
	ld.global.f32 	%f53, [%rd50];
	fma.rn.f32 	%f54, %f52, %f53, %f66;
	cvt.u64.u32 	%rd51, %r3;
	cvt.u64.u32 	%rd52, %r40;
	add.s64 	%rd53, %rd52, %rd51;
	shl.b64 	%rd54, %rd53, 2;
	add.s64 	%rd55, %rd2, %rd54;
	ld.global.f32 	%f55, [%rd55+4];
	mul.wide.s32 	%rd56, %r19, 4;
	add.s64 	%rd57, %rd50, %rd56;
	ld.global.f32 	%f56, [%rd57];
	fma.rn.f32 	%f66, %f55, %f56, %f54;
	add.s32 	%r40, %r40, 2;
$L__BB0_10:
	and.b32  	%r33, %r19, 1;
	setp.eq.b32 	%p8, %r33, 1;
	not.pred 	%p9, %p8;
	@%p9 bra 	$L__BB0_12;
	add.s32 	%r34, %r40, %r3;
	mul.wide.u32 	%rd58, %r34, 4;
	add.s64 	%rd59, %rd2, %rd58;
	ld.global.f32 	%f57, [%rd59];
	mad.lo.s32 	%r35, %r40, %r19, %r1;
	mul.wide.s32 	%rd60, %r35, 4;
	add.s64 	%rd61, %rd1, %rd60;
	ld.global.f32 	%f58, [%rd61];
	fma.rn.f32 	%f66, %f57, %f58, %f66;
$L__BB0_12:
	ld.param.u64 	%rd65, [_Z15matrixMulKernelPKfS0_Pfi_param_2];
	add.s32 	%r36, %r3, %r1;
	cvta.to.global.u64 	%rd62, %rd65;
	mul.wide.s32 	%rd63, %r36, 4;
	add.s64 	%rd64, %rd62, %rd63;
	st.global.f32 	[%rd64], %f66;
$L__BB0_13:
	ret;

}


// ===== COMPILED SASS (sm_100) =====

	.target	sm_100

	.elftype	@"ET_EXEC"


//--------------------- .note.nv.tkinfo           --------------------------
	.section	.note.nv.tkinfo,"",@"SHT_NOTE"
	.sectionflags	@"SHF_NOTE_NV_TKINFO"
	.tkinfo
        /*0018*/ 	.word	0x00000002
        /*0030*/ 	.string	""
        /*0030*/ 	.string	"ptxas"
        /*0030*/ 	.string	"Cuda compilation tools, release 13.0, V13.0.88"
        /*0030*/ 	.string	"Build cuda_13.0.r13.0/compiler.36424714_0"
        /*0030*/ 	.string	"-arch sm_100 -m 64 "



//--------------------- .note.nv.cuinfo           --------------------------
	.section	.note.nv.cuinfo,"",@"SHT_NOTE"
	.sectionflags	@"SHF_NOTE_NV_CUINFO"
        /*0018*/ 	.short	0x0002
        /*001a*/ 	.short	0x0064
        /*001c*/ 	.short	0x0082
	.zero		2


//--------------------- .nv.info                  --------------------------
	.section	.nv.info,"",@"SHT_CUDA_INFO"
	.align	4


	//----- nvinfo : EIATTR_REGCOUNT
	.align		4
        /*0000*/ 	.byte	0x04, 0x2f
        /*0002*/ 	.short	(.L_1 - .L_0)
	.align		4
.L_0:
        /*0004*/ 	.word	index@(_Z15matrixMulKernelPKfS0_Pfi)
        /*0008*/ 	.word	0x0000001e


	//----- nvinfo : EIATTR_FRAME_SIZE
	.align		4
.L_1:
        /*000c*/ 	.byte	0x04, 0x11
        /*000e*/ 	.short	(.L_3 - .L_2)
	.align		4
.L_2:
        /*0010*/ 	.word	index@(_Z15matrixMulKernelPKfS0_Pfi)
        /*0014*/ 	.word	0x00000000


	//----- nvinfo : EIATTR_MIN_STACK_SIZE
	.align		4
.L_3:
        /*0018*/ 	.byte	0x04, 0x12
        /*001a*/ 	.short	(.L_5 - .L_4)
	.align		4
.L_4:
        /*001c*/ 	.word	index@(_Z15matrixMulKernelPKfS0_Pfi)
        /*0020*/ 	.word	0x00000000
.L_5:


//--------------------- .nv.compat                --------------------------
	.section	.nv.compat,"",@"SHT_CUDA_COMPAT_INFO"
	.align	4
        /*0000*/ 	.byte	0x02, 0x09, 0x00, 0x00, 0x02, 0x02, 0x01, 0x00, 0x02, 0x05, 0x05, 0x00, 0x03, 0x07, 0x01, 0x01
        /*0010*/ 	.byte	0x02, 0x03, 0x00, 0x00, 0x02, 0x06, 0x01, 0x00, 0x04, 0x0b, 0x08, 0x00, 0x09, 0x00, 0x00, 0x00
        /*0020*/ 	.byte	0x00, 0x00, 0x00, 0x00


//--------------------- .nv.info._Z15matrixMulKernelPKfS0_Pfi --------------------------
	.section	.nv.info._Z15matrixMulKernelPKfS0_Pfi,"",@"SHT_CUDA_INFO"
	.sectionflags	@""
	.align	4


	//----- nvinfo : EIATTR_CUDA_API_VERSION
	.align		4
        /*0000*/ 	.byte	0x04, 0x37
        /*0002*/ 	.short	(.L_7 - .L_6)
.L_6:
        /*0004*/ 	.word	0x00000082


	//----- nvinfo : EIATTR_KPARAM_INFO
	.align		4
.L_7:
        /*0008*/ 	.byte	0x04, 0x17
        /*000a*/ 	.short	(.L_9 - .L_8)
.L_8:
        /*000c*/ 	.word	0x00000000
        /*0010*/ 	.short	0x0003
        /*0012*/ 	.short	0x0018
        /*0014*/ 	.byte	0x00, 0xf0, 0x11, 0x00


	//----- nvinfo : EIATTR_KPARAM_INFO
	.align		4
.L_9:
        /*0018*/ 	.byte	0x04, 0x17
        /*001a*/ 	.short	(.L_11 - .L_10)
.L_10:
        /*001c*/ 	.word	0x00000000
        /*0020*/ 	.short	0x0002
        /*0022*/ 	.short	0x0010
        /*0024*/ 	.byte	0x00, 0xf5, 0x21, 0x00


	//----- nvinfo : EIATTR_KPARAM_INFO
	.align		4
.L_11:
        /*0028*/ 	.byte	0x04, 0x17
        /*002a*/ 	.short	(.L_13 - .L_12)
.L_12:
        /*002c*/ 	.word	0x00000000
        /*0030*/ 	.short	0x0001
        /*0032*/ 	.short	0x0008
        /*0034*/ 	.byte	0x00, 0xf5, 0x21, 0x00


	//----- nvinfo : EIATTR_KPARAM_INFO
	.align		4
.L_13:
        /*0038*/ 	.byte	0x04, 0x17
        /*003a*/ 	.short	(.L_15 - .L_14)
.L_14:
        /*003c*/ 	.word	0x00000000
        /*0040*/ 	.short	0x0000
        /*0042*/ 	.short	0x0000
        /*0044*/ 	.byte	0x00, 0xf5, 0x21, 0x00


	//----- nvinfo : EIATTR_SPARSE_MMA_MASK
	.align		4
.L_15:
        /*0048*/ 	.byte	0x03, 0x50
        /*004a*/ 	.short	0x0000


	//----- nvinfo : EIATTR_MAXREG_COUNT
	.align		4
        /*004c*/ 	.byte	0x03, 0x1b
        /*004e*/ 	.short	0x00ff


	//----- nvinfo : EIATTR_MERCURY_ISA_VERSION
	.align		4
        /*0050*/ 	.byte	0x03, 0x5f
        /*0052*/ 	.short	0x0101


	//----- nvinfo : EIATTR_VRC_CTA_INIT_COUNT
	.align		4
        /*0054*/ 	.byte	0x02, 0x4a
	.zero		1
	.zero		1


	//----- nvinfo : EIATTR_EXIT_INSTR_OFFSETS
	.align		4
        /*0058*/ 	.byte	0x04, 0x1c
        /*005a*/ 	.short	(.L_17 - .L_16)


	//   ....[0]....
.L_16:
        /*005c*/ 	.word	0x000000c0


	//   ....[1]....
        /*0060*/ 	.word	0x00000a90


	//----- nvinfo : EIATTR_CBANK_PARAM_SIZE
	.align		4
.L_17:
        /*0064*/ 	.byte	0x03, 0x19
        /*0066*/ 	.short	0x001c


	//----- nvinfo : EIATTR_PARAM_CBANK
	.align		4
        /*0068*/ 	.byte	0x04, 0x0a
        /*006a*/ 	.short	(.L_19 - .L_18)
	.align		4
.L_18:
        /*006c*/ 	.word	index@(.nv.constant0._Z15matrixMulKernelPKfS0_Pfi)
        /*0070*/ 	.short	0x0380
        /*0072*/ 	.short	0x001c


	//----- nvinfo : EIATTR_SW_WAR
	.align		4
.L_19:
        /*0074*/ 	.byte	0x04, 0x36
        /*0076*/ 	.short	(.L_21 - .L_20)
.L_20:
        /*0078*/ 	.word	0x00000008
.L_21:


//--------------------- .nv.callgraph             --------------------------
	.section	.nv.callgraph,"",@"SHT_CUDA_CALLGRAPH"
	.align	4
	.sectionentsize	8
	.align		4
        /*0000*/ 	.word	0x00000000
	.align		4
        /*0004*/ 	.word	0xffffffff
	.align		4
        /*0008*/ 	.word	0x00000000
	.align		4
        /*000c*/ 	.word	0xfffffffe
	.align		4
        /*0010*/ 	.word	0x00000000
	.align		4
        /*0014*/ 	.word	0xfffffffd
	.align		4
        /*0018*/ 	.word	0x00000000
	.align		4
        /*001c*/ 	.word	0xfffffffc


//--------------------- .text._Z15matrixMulKernelPKfS0_Pfi --------------------------
	.section	.text._Z15matrixMulKernelPKfS0_Pfi,"ax",@progbits
	.align	128
        .global         _Z15matrixMulKernelPKfS0_Pfi
        .type           _Z15matrixMulKernelPKfS0_Pfi,@function
        .size           _Z15matrixMulKernelPKfS0_Pfi,(.L_x_5 - _Z15matrixMulKernelPKfS0_Pfi)
        .other          _Z15matrixMulKernelPKfS0_Pfi,@"STO_CUDA_ENTRY STV_DEFAULT"
_Z15matrixMulKernelPKfS0_Pfi:
.text._Z15matrixMulKernelPKfS0_Pfi:
[----:B------:R-:W-:Y:S01]  /*0000*/  LDC R1, c[0x0][0x37c] ;  /* 0x0000df00ff017b82 */ /* 0x000fe20000000800 */
[----:B------:R-:W0:Y:S07]  /*0010*/  S2R R3, SR_TID.X ;  /* 0x0000000000037919 */ /* 0x000e2e0000002100 */
[----:B------:R-:W0:Y:S01]  /*0020*/  LDC R0, c[0x0][0x360] ;  /* 0x0000d800ff007b82 */ /* 0x000e220000000800 */
[----:B------:R-:W1:Y:S01]  /*0030*/  LDCU UR20, c[0x0][0x398] ;  /* 0x00007300ff1477ac */ /* 0x000e620008000800 */
[----:B------:R-:W2:Y:S06]  /*0040*/  S2R R2, SR_TID.Y ;  /* 0x0000000000027919 */ /* 0x000eac0000002200 */
[----:B------:R-:W0:Y:S08]  /*0050*/  S2UR UR4, SR_CTAID.X ;  /* 0x00000000000479c3 */ /* 0x000e300000002500 */
[----:B------:R-:W2:Y:S08]  /*0060*/  S2UR UR5, SR_CTAID.Y ;  /* 0x00000000000579c3 */ /* 0x000eb00000002600 */
[----:B------:R-:W2:Y:S01]  /*0070*/  LDC R13, c[0x0][0x364] ;  /* 0x0000d900ff0d7b82 */ /* 0x000ea20000000800 */
[----:B0-----:R-:W-:-:S02]  /*0080*/  IMAD R0, R0, UR4, R3 ;  /* 0x0000000400007c24 */ /* 0x001fc4000f8e0203 */
[----:B--2---:R-:W-:-:S05]  /*0090*/  IMAD R13, R13, UR5, R2 ;  /* 0x000000050d0d7c24 */ /* 0x004fca000f8e0202 */
[----:B------:R-:W-:-:S04]  /*00a0*/  VIMNMX R2, PT, PT, R0, R13, !PT ;  /* 0x0000000d00027248 */ /* 0x000fc80007fe0100 */
[----:B-1----:R-:W-:-:S13]  /*00b0*/  ISETP.GE.AND P0, PT, R2, UR20, PT ;  /* 0x0000001402007c0c */ /* 0x002fda000bf06270 */
[----:B------:R-:W-:Y:S05]  /*00c0*/  @P0 EXIT ;  /* 0x000000000000094d */ /* 0x000fea0003800000 */
[----:B------:R-:W-:Y:S01]  /*00d0*/  UISETP.GE.U32.AND UP0, UPT, UR20, 0x8, UPT ;  /* 0x000000081400788c */ /* 0x000fe2000bf06070 */
[----:B------:R-:W-:Y:S02]  /*00e0*/  HFMA2 R12, -RZ, RZ, 0, 0 ;  /* 0x00000000ff0c7431 */ /* 0x000fe400000001ff */
[----:B------:R-:W-:Y:S01]  /*00f0*/  IMAD R13, R13, UR20, RZ ;  /* 0x000000140d0d7c24 */ /* 0x000fe2000f8e02ff */
[----:B------:R-:W-:Y:S01]  /*0100*/  UMOV UR4, URZ ;  /* 0x000000ff00047c82 */ /* 0x000fe20008000000 */
[----:B------:R-:W0:Y:S04]  /*0110*/  LDCU.64 UR18, c[0x0][0x358] ;  /* 0x00006b00ff1277ac */ /* 0x000e280008000a00 */
[----:B------:R-:W-:Y:S05]  /*0120*/  BRA.U !UP0, `(.L_x_0) ;  /* 0x0000000508047547 */ /* 0x000fea000b800000 */
[----:B------:R-:W1:Y:S01]  /*0130*/  LDCU.128 UR24, c[0x0][0x380] ;  /* 0x00007000ff1877ac */ /* 0x000e620008000c00 */
[----:B------:R-:W-:Y:S02]  /*0140*/  MOV R12, RZ ;  /* 0x000000ff000c7202 */ /* 0x000fe40000000f00 */
[----:B------:R-:W-:Y:S01]  /*0150*/  MOV R14, R0 ;  /* 0x00000000000e7202 */ /* 0x000fe20000000f00 */
[----:B------:R-:W-:-:S04]  /*0160*/  ULOP3.LUT UR4, UR20, 0x7ffffff8, URZ, 0xc0, !UPT ;  /* 0x7ffffff814047892 */ /* 0x000fc8000f8ec0ff */
[----:B------:R-:W-:Y:S01]  /*0170*/  UIADD3 UR5, UPT, UPT, -UR4, URZ, URZ ;  /* 0x000000ff04057290 */ /* 0x000fe2000fffe1ff */
[----:B-1----:R-:W-:Y:S01]  /*0180*/  MOV R2, UR24 ;  /* 0x0000001800027c02 */ /* 0x002fe20008000f00 */
[----:B------:R-:W-:Y:S01]  /*0190*/  UIMAD.WIDE UR6, UR20, 0x8, UR26 ;  /* 0x00000008140678a5 */ /* 0x000fe2000f8e021a */
[----:B------:R-:W-:Y:S01]  /*01a0*/  MOV R3, UR25 ;  /* 0x0000001900037c02 */ /* 0x000fe20008000f00 */
[----:B------:R-:W-:Y:S02]  /*01b0*/  UIMAD.WIDE UR8, UR20, 0xc, UR26 ;  /* 0x0000000c140878a5 */ /* 0x000fe4000f8e021a */
[----:B------:R-:W-:Y:S01]  /*01c0*/  UIMAD.WIDE UR10, UR20, 0x10, UR26 ;  /* 0x00000010140a78a5 */ /* 0x000fe2000f8e021a */
[----:B------:R-:W-:Y:S01]  /*01d0*/  IMAD.WIDE.U32 R2, R13, 0x4, R2 ;  /* 0x000000040d027825 */ /* 0x000fe200078e0002 */
[----:B------:R-:W-:Y:S02]  /*01e0*/  UIMAD.WIDE UR12, UR20, 0x14, UR26 ;  /* 0x00000014140c78a5 */ /* 0x000fe4000f8e021a */
[----:B------:R-:W-:Y:S01]  /*01f0*/  UIMAD.WIDE UR14, UR20, 0x18, UR26 ;  /* 0x00000018140e78a5 */ /* 0x000fe2000f8e021a */
[----:B------:R-:W-:Y:S01]  /*0200*/  IADD3 R2, P0, PT, R2, 0x10, RZ ;  /* 0x0000001002027810 */ /* 0x000fe20007f1e0ff */
[----:B------:R-:W-:-:S03]  /*0210*/  UIMAD.WIDE UR16, UR20, 0x1c, UR26 ;  /* 0x0000001c141078a5 */ /* 0x000fc6000f8e021a */
[----:B------:R-:W-:-:S09]  /*0220*/  IADD3.X R3, PT, PT, RZ, R3, RZ, P0, !PT ;  /* 0x00000003ff037210 */ /* 0x000fd200007fe4ff */
.L_x_1:
[----:B------:R-:W-:Y:S01]  /*0230*/  UIMAD.WIDE UR22, UR20, 0x4, UR26 ;  /* 0x00000004141678a5 */ /* 0x000fe2000f8e021a */
[----:B------:R-:W-:Y:S02]  /*0240*/  IMAD.MOV.U32 R23, RZ, RZ, 0x4 ;  /* 0x00000004ff177424 */ /* 0x000fe400078e00ff */
[----:B------:R-:W-:Y:S01]  /*0250*/  HFMA2 R11, -RZ, RZ, 0, 2.384185791015625e-07 ;  /* 0x00000004ff0b7431 */ /* 0x000fe200000001ff */
[----:B------:R-:W-:Y:S01]  /*0260*/  MOV R25, 0x4 ;  /* 0x0000000400197802 */ /* 0x000fe20000000f00 */
[----:B0-----:R-:W2:Y:S01]  /*0270*/  LDG.E R21, desc[UR18][R2.64+-0x10] ;  /* 0xfffff01202157981 */ /* 0x001ea2000c1e1900 */
[C---:B------:R-:W-:Y:S01]  /*0280*/  IMAD.WIDE R22, R14.reuse, R23, UR26 ;  /* 0x0000001a0e167e25 */ /* 0x040fe2000f8e0217 */
[----:B------:R-:W-:Y:S02]  /*0290*/  MOV R8, UR22 ;  /* 0x0000001600087c02 */ /* 0x000fe40008000f00 */
[----:B------:R-:W-:Y:S01]  /*02a0*/  MOV R9, UR23 ;  /* 0x0000001700097c02 */ /* 0x000fe20008000f00 */
[----:B------:R-:W3:Y:S02]  /*02b0*/  LDG.E R19, desc[UR18][R2.64+-0xc] ;  /* 0xfffff41202137981 */ /* 0x000ee4000c1e1900 */
[----:B------:R-:W-:-:S02]  /*02c0*/  IMAD.WIDE R8, R14, 0x4, R8 ;  /* 0x000000040e087825 */ /* 0x000fc400078e0208 */
[----:B------:R-:W2:Y:S01]  /*02d0*/  LDG.E R22, desc[UR18][R22.64] ;  /* 0x0000001216167981 */ /* 0x000ea2000c1e1900 */
[----:B------:R-:W-:Y:S01]  /*02e0*/  MOV R5, 0x4 ;  /* 0x0000000400057802 */ /* 0x000fe20000000f00 */
[C---:B------:R-:W-:Y:S02]  /*02f0*/  IMAD.WIDE R24, R14.reuse, R25, UR6 ;  /* 0x000000060e187e25 */ /* 0x040fe4000f8e0219 */
[----:B------:R0:W3:Y:S02]  /*0300*/  LDG.E R20, desc[UR18][R8.64] ;  /* 0x0000001208147981 */ /* 0x0000e4000c1e1900 */
[----:B------:R-:W-:Y:S02]  /*0310*/  IMAD.WIDE R10, R14, R11, UR8 ;  /* 0x000000080e0a7e25 */ /* 0x000fe4000f8e020b */
[----:B------:R-:W4:Y:S04]  /*0320*/  LDG.E R18, desc[UR18][R24.64] ;  /* 0x0000001218127981 */ /* 0x000f28000c1e1900 */
[----:B------:R-:W4:Y:S01]  /*0330*/  LDG.E R17, desc[UR18][R2.64+-0x8] ;  /* 0xfffff81202117981 */ /* 0x000f22000c1e1900 */
[----:B0-----:R-:W-:-:S02]  /*0340*/  HFMA2 R9, -RZ, RZ, 0, 2.384185791015625e-07 ;  /* 0x00000004ff097431 */ /* 0x001fc400000001ff */
[----:B------:R-:W-:Y:S01]  /*0350*/  IMAD.MOV.U32 R7, RZ, RZ, 0x4 ;  /* 0x00000004ff077424 */ /* 0x000fe200078e00ff */
[----:B------:R0:W5:Y:S01]  /*0360*/  LDG.E R16, desc[UR18][R10.64] ;  /* 0x000000120a107981 */ /* 0x000162000c1e1900 */
[----:B------:R-:W-:-:S03]  /*0370*/  IMAD.WIDE R4, R14, R5, UR10 ;  /* 0x0000000a0e047e25 */ /* 0x000fc6000f8e0205 */
[----:B------:R-:W5:Y:S01]  /*0380*/  LDG.E R15, desc[UR18][R2.64+-0x4] ;  /* 0xfffffc12020f7981 */ /* 0x000f62000c1e1900 */
[C---:B------:R-:W-:Y:S01]  /*0390*/  IMAD.WIDE R6, R14.reuse, R7, UR12 ;  /* 0x0000000c0e067e25 */ /* 0x040fe2000f8e0207 */
[----:B------:R-:W-:Y:S02]  /*03a0*/  MOV R27, 0x4 ;  /* 0x00000004001b7802 */ /* 0x000fe40000000f00 */
[----:B------:R1:W5:Y:S01]  /*03b0*/  LDG.E R4, desc[UR18][R4.64] ;  /* 0x0000001204047981 */ /* 0x000362000c1e1900 */
[----:B------:R-:W-:-:S03]  /*03c0*/  IMAD.WIDE R8, R14, R9, UR14 ;  /* 0x0000000e0e087e25 */ /* 0x000fc6000f8e0209 */
[----:B------:R-:W5:Y:S01]  /*03d0*/  LDG.E R23, desc[UR18][R2.64] ;  /* 0x0000001202177981 */ /* 0x000f62000c1e1900 */
[----:B0-----:R-:W-:-:S03]  /*03e0*/  IMAD.WIDE R10, R14, R27, UR16 ;  /* 0x000000100e0a7e25 */ /* 0x001fc6000f8e021b */
[----:B------:R-:W5:Y:S04]  /*03f0*/  LDG.E R7, desc[UR18][R6.64] ;  /* 0x0000001206077981 */ /* 0x000f68000c1e1900 */
[----:B------:R-:W5:Y:S04]  /*0400*/  LDG.E R24, desc[UR18][R2.64+0x4] ;  /* 0x0000041202187981 */ /* 0x000f68000c1e1900 */
[----:B------:R-:W5:Y:S04]  /*0410*/  LDG.E R8, desc[UR18][R8.64] ;  /* 0x0000001208087981 */ /* 0x000f68000c1e1900 */
[----:B------:R-:W5:Y:S04]  /*0420*/  LDG.E R25, desc[UR18][R2.64+0x8] ;  /* 0x0000081202197981 */ /* 0x000f68000c1e1900 */
[----:B------:R-:W5:Y:S04]  /*0430*/  LDG.E R10, desc[UR18][R10.64] ;  /* 0x000000120a0a7981 */ /* 0x000f68000c1e1900 */
[----:B------:R0:W5:Y:S01]  /*0440*/  LDG.E R27, desc[UR18][R2.64+0xc] ;  /* 0x00000c12021b7981 */ /* 0x000162000c1e1900 */
[----:B------:R-:W-:-:S04]  /*0450*/  UIADD3 UR5, UPT, UPT, UR5, 0x8, URZ ;  /* 0x0000000805057890 */ /* 0x000fc8000fffe0ff */
[----:B------:R-:W-:Y:S01]  /*0460*/  UISETP.NE.AND UP0, UPT, UR5, URZ, UPT ;  /* 0x000000ff0500728c */ /* 0x000fe2000bf05270 */
[----:B-1----:R-:W-:Y:S02]  /*0470*/  MOV R5, UR20 ;  /* 0x0000001400057c02 */ /* 0x002fe40008000f00 */
[----:B0-----:R-:W-:Y:S02]  /*0480*/  IADD3 R2, P0, PT, R2, 0x20, RZ ;  /* 0x0000002002027810 */ /* 0x001fe40007f1e0ff */
[----:B------:R-:W-:Y:S02]  /*0490*/  LEA R14, R5, R14, 0x3 ;  /* 0x0000000e050e7211 */ /* 0x000fe400078e18ff */
[----:B------:R-:W-:Y:S01]  /*04a0*/  IADD3.X R3, PT, PT, RZ, R3, RZ, P0, !PT ;  /* 0x00000003ff037210 */ /* 0x000fe200007fe4ff */
[----:B--2---:R-:W-:-:S04]  /*04b0*/  FFMA R22, R21, R22, R12 ;  /* 0x0000001615167223 */ /* 0x004fc8000000000c */
[----:B---3--:R-:W-:-:S04]  /*04c0*/  FFMA R20, R19, R20, R22 ;  /* 0x0000001413147223 */ /* 0x008fc80000000016 */
[----:B----4-:R-:W-:-:S04]  /*04d0*/  FFMA R18, R17, R18, R20 ;  /* 0x0000001211127223 */ /* 0x010fc80000000014 */
[----:B-----5:R-:W-:-:S04]  /*04e0*/  FFMA R16, R15, R16, R18 ;  /* 0x000000100f107223 */ /* 0x020fc80000000012 */
[----:B------:R-:W-:-:S04]  /*04f0*/  FFMA R23, R23, R4, R16 ;  /* 0x0000000417177223 */ /* 0x000fc80000000010 */
[----:B------:R-:W-:-:S04]  /*0500*/  FFMA R24, R24, R7, R23 ;  /* 0x0000000718187223 */ /* 0x000fc80000000017 */
[----:B------:R-:W-:-:S04]  /*0510*/  FFMA R8, R25, R8, R24 ;  /* 0x0000000819087223 */ /* 0x000fc80000000018 */
[----:B------:R-:W-:Y:S01]  /*0520*/  FFMA R12, R27, R10, R8 ;  /* 0x0000000a1b0c7223 */ /* 0x000fe20000000008 */
[----:B------:R-:W-:Y:S06]  /*0530*/  BRA.U UP0, `(.L_x_1) ;  /* 0xfffffffd003c7547 */ /* 0x000fec000b83ffff */
.L_x_0:
[----:B------:R-:W-:-:S04]  /*0540*/  ULOP3.LUT UR6, UR20, 0x7, URZ, 0xc0, !UPT ;  /* 0x0000000714067892 */ /* 0x000fc8000f8ec0ff */
[----:B------:R-:W-:-:S09]  /*0550*/  UISETP.NE.AND UP0, UPT, UR6, URZ, UPT ;  /* 0x000000ff0600728c */ /* 0x000fd2000bf05270 */
[----:B------:R-:W-:Y:S05]  /*0560*/  BRA.U !UP0, `(.L_x_2) ;  /* 0x0000000508387547 */ /* 0x000fea000b800000 */
[----:B------:R-:W-:Y:S02]  /*0570*/  UISETP.GE.U32.AND UP0, UPT, UR6, 0x4, UPT ;  /* 0x000000040600788c */ /* 0x000fe4000bf06070 */
[----:B------:R-:W-:-:S04]  /*0580*/  ULOP3.LUT UR5, UR20, 0x3, URZ, 0xc0, !UPT ;  /* 0x0000000314057892 */ /* 0x000fc8000f8ec0ff */
[----:B------:R-:W-:-:S03]  /*0590*/  UISETP.NE.AND UP1, UPT, UR5, URZ, UPT ;  /* 0x000000ff0500728c */ /* 0x000fc6000bf25270 */
[----:B------:R-:W-:Y:S08]  /*05a0*/  BRA.U !UP0, `(.L_x_3) ;  /* 0x00000001087c7547 */ /* 0x000ff0000b800000 */
[----:B------:R-:W1:Y:S01]  /*05b0*/  LDC.64 R6, c[0x0][0x388] ;  /* 0x0000e200ff067b82 */ /* 0x000e620000000a00 */
[----:B------:R-:W2:Y:S01]  /*05c0*/  LDCU.64 UR6, c[0x0][0x380] ;  /* 0x00007000ff0677ac */ /* 0x000ea20008000a00 */
[----:B------:R-:W-:Y:S01]  /*05d0*/  IMAD.U32 R9, RZ, RZ, UR4 ;  /* 0x00000004ff097e24 */ /* 0x000fe2000f8e00ff */
[C---:B------:R-:W-:Y:S02]  /*05e0*/  IADD3 R3, PT, PT, R13.reuse, UR4, RZ ;  /* 0x000000040d037c10 */ /* 0x040fe4000fffe0ff */
[----:B------:R-:W-:Y:S01]  /*05f0*/  IADD3 R10, P0, PT, R13, UR4, RZ ;  /* 0x000000040d0a7c10 */ /* 0x000fe2000ff1e0ff */
[----:B------:R-:W-:Y:S01]  /*0600*/  IMAD R9, R9, UR20, R0 ;  /* 0x0000001409097c24 */ /* 0x000fe2000f8e0200 */
[----:B------:R-:W-:Y:S01]  /*0610*/  MOV R11, UR20 ;  /* 0x00000014000b7c02 */ /* 0x000fe20008000f00 */
[----:B------:R-:W3:Y:S01]  /*0620*/  LDC.64 R4, c[0x0][0x380] ;  /* 0x0000e000ff047b82 */ /* 0x000ee20000000a00 */
[----:B------:R-:W-:Y:S01]  /*0630*/  MOV R15, UR20 ;  /* 0x00000014000f7c02 */ /* 0x000fe20008000f00 */
[----:B-1----:R-:W-:Y:S01]  /*0640*/  IMAD.WIDE R6, R9, 0x4, R6 ;  /* 0x0000000409067825 */ /* 0x002fe200078e0206 */
[----:B------:R-:W-:-:S05]  /*0650*/  MOV R9, UR20 ;  /* 0x0000001400097c02 */ /* 0x000fca0008000f00 */
[----:B------:R-:W-:Y:S02]  /*0660*/  IMAD.WIDE R8, R9, 0x4, R6 ;  /* 0x0000000409087825 */ /* 0x000fe400078e0206 */
[----:B0-----:R-:W4:Y:S02]  /*0670*/  LDG.E R6, desc[UR18][R6.64] ;  /* 0x0000001206067981 */ /* 0x001f24000c1e1900 */
[----:B---3--:R-:W-:Y:S01]  /*0680*/  IMAD.WIDE.U32 R4, R3, 0x4, R4 ;  /* 0x0000000403047825 */ /* 0x008fe200078e0004 */
[----:B------:R-:W-:Y:S01]  /*0690*/  IADD3.X R3, PT, PT, RZ, RZ, RZ, P0, !PT ;  /* 0x000000ffff037210 */ /* 0x000fe200007fe4ff */
[----:B------:R-:W3:Y:S01]  /*06a0*/  LDG.E R17, desc[UR18][R8.64] ;  /* 0x0000001208117981 */ /* 0x000ee2000c1e1900 */
[----:B--2---:R-:W-:-:S03]  /*06b0*/  LEA R2, P0, R10, UR6, 0x2 ;  /* 0x000000060a027c11 */ /* 0x004fc6000f8010ff */
[----:B------:R-:W4:Y:S01]  /*06c0*/  LDG.E R5, desc[UR18][R4.64] ;  /* 0x0000001204057981 */ /* 0x000f22000c1e1900 */
[----:B------:R-:W-:Y:S01]  /*06d0*/  LEA.HI.X R3, R10, UR7, R3, 0x2, P0 ;  /* 0x000000070a037c11 */ /* 0x000fe200080f1403 */
[----:B------:R-:W-:-:S04]  /*06e0*/  IMAD.WIDE R10, R11, 0x4, R8 ;  /* 0x000000040b0a7825 */ /* 0x000fc800078e0208 */
[----:B------:R-:W3:Y:S01]  /*06f0*/  LDG.E R16, desc[UR18][R2.64+0x4] ;  /* 0x0000041202107981 */ /* 0x000ee2000c1e1900 */
[----:B------:R-:W-:-:S03]  /*0700*/  IMAD.WIDE R14, R15, 0x4, R10 ;  /* 0x000000040f0e7825 */ /* 0x000fc600078e020a */
[----:B------:R-:W2:Y:S04]  /*0710*/  LDG.E R19, desc[UR18][R10.64] ;  /* 0x000000120a137981 */ /* 0x000ea8000c1e1900 */
[----:B------:R-:W2:Y:S04]  /*0720*/  LDG.E R18, desc[UR18][R2.64+0x8] ;  /* 0x0000081202127981 */ /* 0x000ea8000c1e1900 */
[----:B------:R-:W5:Y:S04]  /*0730*/  LDG.E R20, desc[UR18][R2.64+0xc] ;  /* 0x00000c1202147981 */ /* 0x000f68000c1e1900 */
[----:B------:R-:W5:Y:S01]  /*0740*/  LDG.E R14, desc[UR18][R14.64] ;  /* 0x000000120e0e7981 */ /* 0x000f62000c1e1900 */
[----:B------:R-:W-:Y:S01]  /*0750*/  UIADD3 UR4, UPT, UPT, UR4, 0x4, URZ ;  /* 0x0000000404047890 */ /* 0x000fe2000fffe0ff */
[----:B----4-:R-:W-:-:S04]  /*0760*/  FFMA R5, R5, R6, R12 ;  /* 0x0000000605057223 */ /* 0x010fc8000000000c */
[----:B---3--:R-:W-:-:S04]  /*0770*/  FFMA R5, R16, R17, R5 ;  /* 0x0000001110057223 */ /* 0x008fc80000000005 */
[----:B--2---:R-:W-:-:S04]  /*0780*/  FFMA R5, R18, R19, R5 ;  /* 0x0000001312057223 */ /* 0x004fc80000000005 */
[----:B-----5:R-:W-:-:S07]  /*0790*/  FFMA R12, R20, R14, R5 ;  /* 0x0000000e140c7223 */ /* 0x020fce0000000005 */
.L_x_3:
[----:B------:R-:W-:Y:S05]  /*07a0*/  BRA.U !UP1, `(.L_x_2) ;  /* 0x0000000109a87547 */ /* 0x000fea000b800000 */
[----:B------:R-:W-:Y:S01]  /*07b0*/  UISETP.NE.AND UP0, UPT, UR5, 0x1, UPT ;  /* 0x000000010500788c */ /* 0x000fe2000bf05270 */
[----:B------:R-:W-:Y:S01]  /*07c0*/  MOV R7, UR4 ;  /* 0x0000000400077c02 */ /* 0x000fe20008000f00 */
[----:B------:R-:W-:Y:S02]  /*07d0*/  ULOP3.LUT UR5, UR20, 0x1, URZ, 0xc0, !UPT ;  /* 0x0000000114057892 */ /* 0x000fe4000f8ec0ff */
[----:B------:R-:W-:Y:S02]  /*07e0*/  MOV R15, UR20 ;  /* 0x00000014000f7c02 */ /* 0x000fe40008000f00 */
[----:B------:R-:W-:Y:S01]  /*07f0*/  UISETP.NE.U32.AND UP1, UPT, UR5, 0x1, UPT ;  /* 0x000000010500788c */ /* 0x000fe2000bf25070 */
[----:B------:R-:W-:-:S04]  /*0800*/  PLOP3.LUT P1, PT, PT, PT, UP0, 0x80, 0x8 ;  /* 0x000000000008781c */ /* 0x000fc80003f2f008 */
[----:B------:R-:W1:Y:S01]  /*0810*/  @UP0 LDCU.128 UR8, c[0x0][0x380] ;  /* 0x00007000ff0807ac */ /* 0x000e620008000c00 */
[----:B------:R-:W-:Y:S01]  /*0820*/  PLOP3.LUT P0, PT, PT, PT, UP1, 0x80, 0x8 ;  /* 0x000000000008781c */ /* 0x000fe20003f0f018 */
[----:B------:R-:W2:Y:S04]  /*0830*/  @UP0 LDCU.64 UR6, c[0x0][0x380] ;  /* 0x00007000ff0607ac */ /* 0x000ea80008000a00 */
[----:B------:R-:W3:Y:S03]  /*0840*/  @!UP1 LDCU.128 UR12, c[0x0][0x380] ;  /* 0x00007000ff0c97ac */ /* 0x000ee60008000c00 */
[C---:B------:R-:W-:Y:S02]  /*0850*/  @P1 IADD3 R3, PT, PT, R13.reuse, UR4, RZ ;  /* 0x000000040d031c10 */ /* 0x040fe4000fffe0ff */
[----:B------:R-:W-:Y:S01]  /*0860*/  @P1 IADD3 R6, P2, PT, R13, UR4, RZ ;  /* 0x000000040d061c10 */ /* 0x000fe2000ff5e0ff */
[----:B------:R-:W-:Y:S01]  /*0870*/  @UP0 UIADD3 UR4, UPT, UPT, UR4, 0x2, URZ ;  /* 0x0000000204040890 */ /* 0x000fe2000fffe0ff */
[----:B-1----:R-:W-:Y:S01]  /*0880*/  MOV R11, UR9 ;  /* 0x00000009000b7c02 */ /* 0x002fe20008000f00 */
[----:B------:R-:W-:Y:S01]  /*0890*/  IMAD.U32 R10, RZ, RZ, UR8 ;  /* 0x00000008ff0a7e24 */ /* 0x000fe2000f8e00ff */
[----:B------:R-:W-:-:S02]  /*08a0*/  MOV R4, UR10 ;  /* 0x0000000a00047c02 */ /* 0x000fc40008000f00 */
[----:B------:R-:W-:Y:S01]  /*08b0*/  MOV R5, UR11 ;  /* 0x0000000b00057c02 */ /* 0x000fe20008000f00 */
[----:B------:R-:W-:-:S04]  /*08c0*/  @P1 IMAD.WIDE.U32 R10, R3, 0x4, R10 ;  /* 0x00000004030a1825 */ /* 0x000fc800078e000a */
[----:B------:R-:W-:Y:S01]  /*08d0*/  @P1 IMAD R3, R7, UR20, R0 ;  /* 0x0000001407031c24 */ /* 0x000fe2000f8e0200 */
[----:B------:R-:W-:Y:S01]  /*08e0*/  @P1 IADD3.X R7, PT, PT, RZ, RZ, RZ, P2, !PT ;  /* 0x000000ffff071210 */ /* 0x000fe200017fe4ff */
[----:B------:R-:W-:Y:S01]  /*08f0*/  IMAD.U32 R19, RZ, RZ, UR4 ;  /* 0x00000004ff137e24 */ /* 0x000fe2000f8e00ff */
[C---:B--2---:R-:W-:Y:S01]  /*0900*/  @P1 LEA R2, P2, R6.reuse, UR6, 0x2 ;  /* 0x0000000606021c11 */ /* 0x044fe2000f8410ff */
[----:B------:R-:W-:Y:S01]  /*0910*/  @P1 IMAD.WIDE R4, R3, 0x4, R4 ;  /* 0x0000000403041825 */ /* 0x000fe200078e0204 */
[----:B------:R-:W-:Y:S01]  /*0920*/  @!P0 IADD3 R17, PT, PT, R13, UR4, RZ ;  /* 0x000000040d118c10 */ /* 0x000fe2000fffe0ff */
[----:B0-----:R-:W2:Y:S01]  /*0930*/  @P1 LDG.E R11, desc[UR18][R10.64] ;  /* 0x000000120a0b1981 */ /* 0x001ea2000c1e1900 */
[----:B------:R-:W-:Y:S01]  /*0940*/  @P1 LEA.HI.X R3, R6, UR7, R7, 0x2, P2 ;  /* 0x0000000706031c11 */ /* 0x000fe200090f1407 */
[----:B------:R-:W-:Y:S01]  /*0950*/  @!P0 IMAD R19, R19, UR20, R0 ;  /* 0x0000001413138c24 */ /* 0x000fe2000f8e0200 */
[----:B---3--:R-:W-:Y:S01]  /*0960*/  MOV R6, UR12 ;  /* 0x0000000c00067c02 */ /* 0x008fe20008000f00 */
[----:B------:R-:W-:Y:S01]  /*0970*/  @P1 IMAD.WIDE R14, R15, 0x4, R4 ;  /* 0x000000040f0e1825 */ /* 0x000fe200078e0204 */
[----:B------:R-:W-:Y:S01]  /*0980*/  MOV R7, UR13 ;  /* 0x0000000d00077c02 */ /* 0x000fe20008000f00 */
[----:B------:R-:W2:Y:S01]  /*0990*/  @P1 LDG.E R4, desc[UR18][R4.64] ;  /* 0x0000001204041981 */ /* 0x000ea2000c1e1900 */
[----:B------:R-:W-:-:S02]  /*09a0*/  MOV R8, UR14 ;  /* 0x0000000e00087c02 */ /* 0x000fc40008000f00 */
[----:B------:R-:W-:Y:S01]  /*09b0*/  MOV R9, UR15 ;  /* 0x0000000f00097c02 */ /* 0x000fe20008000f00 */
[----:B------:R-:W-:Y:S01]  /*09c0*/  @!P0 IMAD.WIDE.U32 R6, R17, 0x4, R6 ;  /* 0x0000000411068825 */ /* 0x000fe200078e0006 */
[----:B------:R-:W3:Y:S03]  /*09d0*/  @P1 LDG.E R14, desc[UR18][R14.64] ;  /* 0x000000120e0e1981 */ /* 0x000ee6000c1e1900 */
[----:B------:R-:W-:Y:S01]  /*09e0*/  @!P0 IMAD.WIDE R8, R19, 0x4, R8 ;  /* 0x0000000413088825 */ /* 0x000fe200078e0208 */
[----:B------:R-:W3:Y:S04]  /*09f0*/  @P1 LDG.E R2, desc[UR18][R2.64+0x4] ;  /* 0x0000041202021981 */ /* 0x000ee8000c1e1900 */
[----:B------:R-:W4:Y:S04]  /*0a00*/  @!P0 LDG.E R7, desc[UR18][R6.64] ;  /* 0x0000001206078981 */ /* 0x000f28000c1e1900 */
[----:B------:R-:W4:Y:S01]  /*0a10*/  @!P0 LDG.E R8, desc[UR18][R8.64] ;  /* 0x0000001208088981 */ /* 0x000f22000c1e1900 */
[----:B--2---:R-:W-:-:S04]  /*0a20*/  @P1 FFMA R11, R11, R4, R12 ;  /* 0x000000040b0b1223 */ /* 0x004fc8000000000c */
[----:B---3--:R-:W-:-:S04]  /*0a30*/  @P1 FFMA R12, R2, R14, R11 ;  /* 0x0000000e020c1223 */ /* 0x008fc8000000000b */
[----:B----4-:R-:W-:-:S07]  /*0a40*/  @!P0 FFMA R12, R7, R8, R12 ;  /* 0x00000008070c8223 */ /* 0x010fce000000000c */
.L_x_2:
[----:B------:R-:W1:Y:S01]  /*0a50*/  LDC.64 R2, c[0x0][0x390] ;  /* 0x0000e400ff027b82 */ /* 0x000e620000000a00 */
[----:B------:R-:W-:-:S05]  /*0a60*/  IADD3 R13, PT, PT, R0, R13, RZ ;  /* 0x0000000d000d7210 */ /* 0x000fca0007ffe0ff */
[----:B-1----:R-:W-:-:S05]  /*0a70*/  IMAD.WIDE R2, R13, 0x4, R2 ;  /* 0x000000040d027825 */ /* 0x002fca00078e0202 */
[----:B0-----:R-:W-:Y:S01]  /*0a80*/  STG.E desc[UR18][R2.64], R12 ;  /* 0x0000000c02007986 */ /* 0x001fe2000c101912 */
[----:B------:R-:W-:Y:S05]  /*0a90*/  EXIT ;  /* 0x000000000000794d */ /* 0x000fea0003800000 */
.L_x_4:
[----:B------:R-:W-:-:S00]  /*0aa0*/  BRA `(.L_x_4) ;  /* 0xfffffffc00fc7947 */ /* 0x000fc0000383ffff */
[----:B------:R-:W-:-:S00]  /*0ab0*/  NOP ;  /* 0x0000000000007918 */ /* 0x000fc00000000000 */
        /* <DEDUP_REMOVED lines=12> */
.L_x_5:


//--------------------- .nv.shared.reserved.0     --------------------------
	.section	.nv.shared.reserved.0,"aw",@nobits
	.weak		__nv_reservedSMEM_offset_0_alias
	.size		__nv_reservedSMEM_offset_0_alias, 0, 64
	.other		__nv_reservedSMEM_offset_0_alias,@"STO_CUDA_RESERVED_SHARED STV_DEFAULT"
__nv_reservedSMEM_offset_0_alias:
	.zero		0
	.zero		64


//--------------------- .nv.constant0._Z15matrixMulKernelPKfS0_Pfi --------------------------
	.section	.nv.constant0._Z15matrixMulKernelPKfS0_Pfi,"a",@progbits
	.sectionflags	@""
	.align	4
.nv.constant0._Z15matrixMulKernelPKfS0_Pfi:
	.zero		924


//--------------------- SYMBOLS --------------------------

	.type		.nv.reservedSmem.offset0,@object
	.size		.nv.reservedSmem.offset0,0x4
